//
// Generated by NVIDIA NVVM Compiler
//
// Compiler Build ID: CL-36424714
// Cuda compilation tools, release 13.0, V13.0.88
// Based on NVVM 20.0.0
//

.version 9.0
.target sm_100
.address_size 64

	// .globl	_Z12vector_scalePKffPfi

.visible .entry _Z12vector_scalePKffPfi(
	.param .u64 .ptr .align 1 _Z12vector_scalePKffPfi_param_0,
	.param .f32 _Z12vector_scalePKffPfi_param_1,
	.param .u64 .ptr .align 1 _Z12vector_scalePKffPfi_param_2,
	.param .u32 _Z12vector_scalePKffPfi_param_3
)
{
	.reg .pred 	%p<2>;
	.reg .b32 	%r<6>;
	.reg .b32 	%f<4>;
	.reg .b64 	%rd<8>;

	ld.param.u64 	%rd1, [_Z12vector_scalePKffPfi_param_0];
	ld.param.f32 	%f1, [_Z12vector_scalePKffPfi_param_1];
	ld.param.u64 	%rd2, [_Z12vector_scalePKffPfi_param_2];
	ld.param.u32 	%r2, [_Z12vector_scalePKffPfi_param_3];
	mov.u32 	%r3, %ctaid.x;
	mov.u32 	%r4, %ntid.x;
	mov.u32 	%r5, %tid.x;
	mad.lo.s32 	%r1, %r3, %r4, %r5;
	setp.ge.s32 	%p1, %r1, %r2;
	@%p1 bra 	$L__BB0_2;
	cvta.to.global.u64 	%rd3, %rd1;
	cvta.to.global.u64 	%rd4, %rd2;
	mul.wide.s32 	%rd5, %r1, 4;
	add.s64 	%rd6, %rd3, %rd5;
	ld.global.f32 	%f2, [%rd6];
	mul.f32 	%f3, %f1, %f2;
	add.s64 	%rd7, %rd4, %rd5;
	st.global.f32 	[%rd7], %f3;
$L__BB0_2:
	ret;

}


// ===== COMPILED SASS (sm_100) =====

	.target	sm_100

	.elftype	@"ET_EXEC"


//--------------------- .note.nv.tkinfo           --------------------------
	.section	.note.nv.tkinfo,"",@"SHT_NOTE"
	.sectionflags	@"SHF_NOTE_NV_TKINFO"
	.tkinfo
        /*0018*/ 	.word	0x00000002
        /*0030*/ 	.string	""
        /*0030*/ 	.string	"ptxas"
        /*0030*/ 	.string	"Cuda compilation tools, release 13.0, V13.0.88"
        /*0030*/ 	.string	"Build cuda_13.0.r13.0/compiler.36424714_0"
        /*0030*/ 	.string	"-arch sm_100 -m 64 "



//--------------------- .note.nv.cuinfo           --------------------------
	.section	.note.nv.cuinfo,"",@"SHT_NOTE"
	.sectionflags	@"SHF_NOTE_NV_CUINFO"
        /*0018*/ 	.short	0x0002
        /*001a*/ 	.short	0x0064
        /*001c*/ 	.short	0x0082
	.zero		2


//--------------------- .nv.info                  --------------------------
	.section	.nv.info,"",@"SHT_CUDA_INFO"
	.align	4


	//----- nvinfo : EIATTR_REGCOUNT
	.align		4
        /*0000*/ 	.byte	0x04, 0x2f
        /*0002*/ 	.short	(.L_1 - .L_0)
	.align		4
.L_0:
        /*0004*/ 	.word	index@(_Z12vector_scalePKffPfi)
        /*0008*/ 	.word	0x0000000a


	//----- nvinfo : EIATTR_FRAME_SIZE
	.align		4
.L_1:
        /*000c*/ 	.byte	0x04, 0x11
        /*000e*/ 	.short	(.L_3 - .L_2)
	.align		4
.L_2:
        /*0010*/ 	.word	index@(_Z12vector_scalePKffPfi)
        /*0014*/ 	.word	0x00000000


	//----- nvinfo : EIATTR_MIN_STACK_SIZE
	.align		4
.L_3:
        /*0018*/ 	.byte	0x04, 0x12
        /*001a*/ 	.short	(.L_5 - .L_4)
	.align		4
.L_4:
        /*001c*/ 	.word	index@(_Z12vector_scalePKffPfi)
        /*0020*/ 	.word	0x00000000
.L_5:


//--------------------- .nv.compat                --------------------------
	.section	.nv.compat,"",@"SHT_CUDA_COMPAT_INFO"
	.align	4
        /*0000*/ 	.byte	0x02, 0x09, 0x00, 0x00, 0x02, 0x02, 0x01, 0x00, 0x02, 0x05, 0x05, 0x00, 0x03, 0x07, 0x01, 0x01
        /*0010*/ 	.byte	0x02, 0x03, 0x00, 0x00, 0x02, 0x06, 0x01, 0x00, 0x04, 0x0b, 0x08, 0x00, 0x09, 0x00, 0x00, 0x00
        /*0020*/ 	.byte	0x00, 0x00, 0x00, 0x00


//--------------------- .nv.info._Z12vector_scalePKffPfi --------------------------
	.section	.nv.info._Z12vector_scalePKffPfi,"",@"SHT_CUDA_INFO"
	.sectionflags	@""
	.align	4


	//----- nvinfo : EIATTR_CUDA_API_VERSION
	.align		4
        /*0000*/ 	.byte	0x04, 0x37
        /*0002*/ 	.short	(.L_7 - .L_6)
.L_6:
        /*0004*/ 	.word	0x00000082


	//----- nvinfo : EIATTR_KPARAM_INFO
	.align		4
.L_7:
        /*0008*/ 	.byte	0x04, 0x17
        /*000a*/ 	.short	(.L_9 - .L_8)
.L_8:
        /*000c*/ 	.word	0x00000000
        /*0010*/ 	.short	0x0003
        /*0012*/ 	.short	0x0018
        /*0014*/ 	.byte	0x00, 0xf0, 0x11, 0x00


	//----- nvinfo : EIATTR_KPARAM_INFO
	.align		4
.L_9:
        /*0018*/ 	.byte	0x04, 0x17
        /*001a*/ 	.short	(.L_11 - .L_10)
.L_10:
        /*001c*/ 	.word	0x00000000
        /*0020*/ 	.short	0x0002
        /*0022*/ 	.short	0x0010
        /*0024*/ 	.byte	0x00, 0xf5, 0x21, 0x00


	//----- nvinfo : EIATTR_KPARAM_INFO
	.align		4
.L_11:
        /*0028*/ 	.byte	0x04, 0x17
        /*002a*/ 	.short	(.L_13 - .L_12)
.L_12:
        /*002c*/ 	.word	0x00000000
        /*0030*/ 	.short	0x0001
        /*0032*/ 	.short	0x0008
        /*0034*/ 	.byte	0x00, 0xf0, 0x11, 0x00


	//----- nvinfo : EIATTR_KPARAM_INFO
	.align		4
.L_13:
        /*0038*/ 	.byte	0x04, 0x17
        /*003a*/ 	.short	(.L_15 - .L_14)
.L_14:
        /*003c*/ 	.word	0x00000000
        /*0040*/ 	.short	0x0000
        /*0042*/ 	.short	0x0000
        /*0044*/ 	.byte	0x00, 0xf5, 0x21, 0x00


	//----- nvinfo : EIATTR_SPARSE_MMA_MASK
	.align		4
.L_15:
        /*0048*/ 	.byte	0x03, 0x50
        /*004a*/ 	.short	0x0000


	//----- nvinfo : EIATTR_MAXREG_COUNT
	.align		4
        /*004c*/ 	.byte	0x03, 0x1b
        /*004e*/ 	.short	0x00ff


	//----- nvinfo : EIATTR_MERCURY_ISA_VERSION
	.align		4
        /*0050*/ 	.byte	0x03, 0x5f
        /*0052*/ 	.short	0x0101


	//----- nvinfo : EIATTR_VRC_CTA_INIT_COUNT
	.align		4
        /*0054*/ 	.byte	0x02, 0x4a
	.zero		1
	.zero		1


	//----- nvinfo : EIATTR_EXIT_INSTR_OFFSETS
	.align		4
        /*0058*/ 	.byte	0x04, 0x1c
        /*005a*/ 	.short	(.L_17 - .L_16)


	//   ....[0]....
.L_16:
        /*005c*/ 	.word	0x00000070


	//   ....[1]....
        /*0060*/ 	.word	0x00000110


	//----- nvinfo : EIATTR_CBANK_PARAM_SIZE
	.align		4
.L_17:
        /*0064*/ 	.byte	0x03, 0x19
        /*0066*/ 	.short	0x001c


	//----- nvinfo : EIATTR_PARAM_CBANK
	.align		4
        /*0068*/ 	.byte	0x04, 0x0a
        /*006a*/ 	.short	(.L_19 - .L_18)
	.align		4
.L_18:
        /*006c*/ 	.word	index@(.nv.constant0._Z12vector_scalePKffPfi)
        /*0070*/ 	.short	0x0380
        /*0072*/ 	.short	0x001c


	//----- nvinfo : EIATTR_SW_WAR
	.align		4
.L_19:
        /*0074*/ 	.byte	0x04, 0x36
        /*0076*/ 	.short	(.L_21 - .L_20)
.L_20:
        /*0078*/ 	.word	0x00000008
.L_21:


//--------------------- .nv.callgraph             --------------------------
	.section	.nv.callgraph,"",@"SHT_CUDA_CALLGRAPH"
	.align	4
	.sectionentsize	8
	.align		4
        /*0000*/ 	.word	0x00000000
	.align		4
        /*0004*/ 	.word	0xffffffff
	.align		4
        /*0008*/ 	.word	0x00000000
	.align		4
        /*000c*/ 	.word	0xfffffffe
	.align		4
        /*0010*/ 	.word	0x00000000
	.align		4
        /*0014*/ 	.word	0xfffffffd
	.align		4
        /*0018*/ 	.word	0x00000000
	.align		4
        /*001c*/ 	.word	0xfffffffc


//--------------------- .text._Z12vector_scalePKffPfi --------------------------
	.section	.text._Z12vector_scalePKffPfi,"ax",@progbits
	.align	128
        .global         _Z12vector_scalePKffPfi
        .type           _Z12vector_scalePKffPfi,@function
        .size           _Z12vector_scalePKffPfi,(.L_x_1 - _Z12vector_scalePKffPfi)
        .other          _Z12vector_scalePKffPfi,@"STO_CUDA_ENTRY STV_DEFAULT"
_Z12vector_scalePKffPfi:
.text._Z12vector_scalePKffPfi:
[----:B------:R-:W-:Y:S01]  /*0000*/  LDC R1, c[0x0][0x37c] ;  /* 0x0000df00ff017b82 */ /* 0x000fe20000000800 */
[----:B------:R-:W0:Y:S07]  /*0010*/  S2R R0, SR_TID.X ;  /* 0x0000000000007919 */ /* 0x000e2e0000002100 */
[----:B------:R-:W0:Y:S01]  /*0020*/  S2UR UR4, SR_CTAID.X ;  /* 0x00000000000479c3 */ /* 0x000e220000002500 */
[----:B------:R-:W1:Y:S07]  /*0030*/  LDCU UR5, c[0x0][0x398] ;  /* 0x00007300ff0577ac */ /* 0x000e6e0008000800 */
[----:B------:R-:W0:Y:S02]  /*0040*/  LDC R7, c[0x0][0x360] ;  /* 0x0000d800ff077b82 */ /* 0x000e240000000800 */
[----:B0-----:R-:W-:-:S05]  /*0050*/  IMAD R7, R7, UR4, R0 ;  /* 0x0000000407077c24 */ /* 0x001fca000f8e0200 */
[----:B-1----:R-:W-:-:S13]  /*0060*/  ISETP.GE.AND P0, PT, R7, UR5, PT ;  /* 0x0000000507007c0c */ /* 0x002fda000bf06270 */
[----:B------:R-:W-:Y:S05]  /*0070*/  @P0 EXIT ;  /* 0x000000000000094d */ /* 0x000fea0003800000 */
[----:B------:R-:W0:Y:S01]  /*0080*/  LDC.64 R2, c[0x0][0x380] ;  /* 0x0000e000ff027b82 */ /* 0x000e220000000a00 */
[----:B------:R-:W1:Y:S01]  /*0090*/  LDCU.64 UR4, c[0x0][0x358] ;  /* 0x00006b00ff0477ac */ /* 0x000e620008000a00 */
[----:B------:R-:W2:Y:S06]  /*00a0*/  LDCU UR6, c[0x0][0x388] ;  /* 0x00007100ff0677ac */ /* 0x000eac0008000800 */
[----:B------:R-:W3:Y:S01]  /*00b0*/  LDC.64 R4, c[0x0][0x390] ;  /* 0x0000e400ff047b82 */ /* 0x000ee20000000a00 */
[----:B0-----:R-:W-:-:S06]  /*00c0*/  IMAD.WIDE R2, R7, 0x4, R2 ;  /* 0x0000000407027825 */ /* 0x001fcc00078e0202 */
[----:B-1----:R-:W2:Y:S01]  /*00d0*/  LDG.E R2, desc[UR4][R2.64] ;  /* 0x0000000402027981 */ /* 0x002ea2000c1e1900 */
[----:B---3--:R-:W-:-:S04]  /*00e0*/  IMAD.WIDE R4, R7, 0x4, R4 ;  /* 0x0000000407047825 */ /* 0x008fc800078e0204 */
[----:B--2---:R-:W-:-:S05]  /*00f0*/  FMUL R7, R2, UR6 ;  /* 0x0000000602077c20 */ /* 0x004fca0008400000 */
[----:B------:R-:W-:Y:S01]  /*0100*/  STG.E desc[UR4][R4.64], R7 ;  /* 0x0000000704007986 */ /* 0x000fe2000c101904 */
[----:B------:R-:W-:Y:S05]  /*0110*/  EXIT ;  /* 0x000000000000794d */ /* 0x000fea0003800000 */
.L_x_0:
[----:B------:R-:W-:-:S00]  /*0120*/  BRA `(.L_x_0) ;  /* 0xfffffffc00fc7947 */ /* 0x000fc0000383ffff */
[----:B------:R-:W-:-:S00]  /*0130*/  NOP ;  /* 0x0000000000007918 */ /* 0x000fc00000000000 */
        /* <DEDUP_REMOVED lines=12> */
.L_x_1:


//--------------------- .nv.shared.reserved.0     --------------------------
	.section	.nv.shared.reserved.0,"aw",@nobits
	.weak		__nv_reservedSMEM_offset_0_alias
	.size		__nv_reservedSMEM_offset_0_alias, 0, 64
	.other		__nv_reservedSMEM_offset_0_alias,@"STO_CUDA_RESERVED_SHARED STV_DEFAULT"
__nv_reservedSMEM_offset_0_alias:
	.zero		0
	.zero		64


//--------------------- .nv.constant0._Z12vector_scalePKffPfi --------------------------
	.section	.nv.constant0._Z12vector_scalePKffPfi,"a",@progbits
	.sectionflags	@""
	.align	4
.nv.constant0._Z12vector_scalePKffPfi:
	.zero		924


//--------------------- SYMBOLS --------------------------

	.type		.nv.reservedSmem.offset0,@object
	.size		.nv.reservedSmem.offset0,0x4
